	.headerflags	@"EF_CUDA_TEXMODE_UNIFIED EF_CUDA_64BIT_ADDRESS EF_CUDA_ACCELERATORS EF_CUDA_SM90 EF_CUDA_VIRTUAL_SM(EF_CUDA_SM90)"
	.elftype	@"ET_EXEC"


//--------------------- .nv.info                  --------------------------
	.section	.nv.info,"",@"SHT_CUDA_INFO"
	.align	4


	//----- nvinfo : EIATTR_REGCOUNT
	.align		4
        /*0000*/ 	.byte	0x04, 0x2f
        /*0002*/ 	.short	(.L_1 - .L_0)
	.align		4
.L_0:
        /*0004*/ 	.word	index@(triton_poi_fused_convolution_11)
        /*0008*/ 	.word	0x0000000c


	//----- nvinfo : EIATTR_MIN_STACK_SIZE
	.align		4
.L_1:
        /*000c*/ 	.byte	0x04, 0x12
        /*000e*/ 	.short	(.L_3 - .L_2)
	.align		4
.L_2:
        /*0010*/ 	.word	index@(triton_poi_fused_convolution_11)
        /*0014*/ 	.word	0x00000000


	//----- nvinfo : EIATTR_FRAME_SIZE
	.align		4
.L_3:
        /*0018*/ 	.byte	0x04, 0x11
        /*001a*/ 	.short	(.L_5 - .L_4)
	.align		4
.L_4:
        /*001c*/ 	.word	index@(triton_poi_fused_convolution_11)
        /*0020*/ 	.word	0x00000000


	//----- nvinfo : EIATTR_MIN_STACK_SIZE
	.align		4
.L_5:
        /*0024*/ 	.byte	0x04, 0x12
        /*0026*/ 	.short	(.L_7 - .L_6)
	.align		4
.L_6:
        /*0028*/ 	.word	index@(triton_poi_fused_convolution_11)
        /*002c*/ 	.word	0x00000000
.L_7:


//--------------------- .nv.info.triton_poi_fused_convolution_11 --------------------------
	.section	.nv.info.triton_poi_fused_convolution_11,"",@"SHT_CUDA_INFO"
	.sectionflags	@""
	.align	4


	//----- nvinfo : EIATTR_CUDA_API_VERSION
	.align		4
        /*0000*/ 	.byte	0x04, 0x37
        /*0002*/ 	.short	(.L_9 - .L_8)
.L_8:
        /*0004*/ 	.word	0x0000007c


	//----- nvinfo : EIATTR_KPARAM_INFO
	.align		4
.L_9:
        /*0008*/ 	.byte	0x04, 0x17
        /*000a*/ 	.short	(.L_11 - .L_10)
.L_10:
        /*000c*/ 	.word	0x00000000
        /*0010*/ 	.short	0x0002
        /*0012*/ 	.short	0x0010
        /*0014*/ 	.byte	0x00, 0xf0, 0x11, 0x00


	//----- nvinfo : EIATTR_KPARAM_INFO
	.align		4
.L_11:
        /*0018*/ 	.byte	0x04, 0x17
        /*001a*/ 	.short	(.L_13 - .L_12)
.L_12:
        /*001c*/ 	.word	0x00000000
        /*0020*/ 	.short	0x0001
        /*0022*/ 	.short	0x0008
        /*0024*/ 	.byte	0x00, 0xf4, 0x21, 0x00


	//----- nvinfo : EIATTR_KPARAM_INFO
	.align		4
.L_13:
        /*0028*/ 	.byte	0x04, 0x17
        /*002a*/ 	.short	(.L_15 - .L_14)
.L_14:
        /*002c*/ 	.word	0x00000000
        /*0030*/ 	.short	0x0000
        /*0032*/ 	.short	0x0000
        /*0034*/ 	.byte	0x00, 0xf4, 0x21, 0x00


	//----- nvinfo : EIATTR_SPARSE_MMA_MASK
	.align		4
.L_15:
        /*0038*/ 	.byte	0x03, 0x50
        /*003a*/ 	.short	0x0000


	//----- nvinfo : EIATTR_MAXREG_COUNT
	.align		4
        /*003c*/ 	.byte	0x03, 0x1b
        /*003e*/ 	.short	0x00ff


	//----- nvinfo : EIATTR_EXIT_INSTR_OFFSETS
	.align		4
        /*0040*/ 	.byte	0x04, 0x1c
        /*0042*/ 	.short	(.L_17 - .L_16)


	//   ....[0]....
.L_16:
        /*0044*/ 	.word	0x00000140


	//----- nvinfo : EIATTR_REQNTID
	.align		4
.L_17:
        /*0048*/ 	.byte	0x04, 0x10
        /*004a*/ 	.short	(.L_19 - .L_18)
.L_18:
        /*004c*/ 	.word	0x00000080
        /*0050*/ 	.word	0x00000001
        /*0054*/ 	.word	0x00000001


	//----- nvinfo : EIATTR_CBANK_PARAM_SIZE
	.align		4
.L_19:
        /*0058*/ 	.byte	0x03, 0x19
        /*005a*/ 	.short	0x0014


	//----- nvinfo : EIATTR_PARAM_CBANK
	.align		4
        /*005c*/ 	.byte	0x04, 0x0a
        /*005e*/ 	.short	(.L_21 - .L_20)
	.align		4
.L_20:
        /*0060*/ 	.word	index@(.nv.constant0.triton_poi_fused_convolution_11)
        /*0064*/ 	.short	0x0210
        /*0066*/ 	.short	0x0014


	//----- nvinfo : EIATTR_SW_WAR
	.align		4
.L_21:
        /*0068*/ 	.byte	0x04, 0x36
        /*006a*/ 	.short	(.L_23 - .L_22)
.L_22:
        /*006c*/ 	.word	0x00000008
.L_23:


//--------------------- .nv.callgraph             --------------------------
	.section	.nv.callgraph,"",@"SHT_CUDA_CALLGRAPH"
	.align	4
	.sectionentsize	8
	.align		4
        /*0000*/ 	.word	0x00000000
	.align		4
        /*0004*/ 	.word	0xffffffff
	.align		4
        /*0008*/ 	.word	0x00000000
	.align		4
        /*000c*/ 	.word	0xfffffffe
	.align		4
        /*0010*/ 	.word	0x00000000
	.align		4
        /*0014*/ 	.word	0xfffffffd
	.align		4
        /*0018*/ 	.word	0x00000000
	.align		4
        /*001c*/ 	.word	0xfffffffc


//--------------------- .text.triton_poi_fused_convolution_11 --------------------------
	.section	.text.triton_poi_fused_convolution_11,"ax",@progbits
	.align	128
        .global         triton_poi_fused_convolution_11
        .type           triton_poi_fused_convolution_11,@function
        .size           triton_poi_fused_convolution_11,(.L_x_1 - triton_poi_fused_convolution_11)
        .other          triton_poi_fused_convolution_11,@"STO_CUDA_ENTRY STV_DEFAULT"
triton_poi_fused_convolution_11:
.text.triton_poi_fused_convolution_11:
[----:B------:R-:W-:Y:S01]  /*0000*/  LDC R1, c[0x0][0x28] ;  /* 0x00000a00ff017b82 */ /* 0x000fe20000000800 */
[----:B------:R-:W1:Y:S07]  /*0010*/  S2R R0, SR_TID.X ;  /* 0x0000000000007919 */ /* 0x000e6e0000002100 */
[----:B------:R-:W2:Y:S01]  /*0020*/  LDC.64 R4, c[0x0][0x218] ;  /* 0x00008600ff047b82 */ /* 0x000ea20000000a00 */
[----:B------:R-:W-:Y:S01]  /*0030*/  ULDC.64 UR4, c[0x0][0x208] ;  /* 0x0000820000047ab9 */ /* 0x000fe20000000a00 */
[----:B------:R-:W3:Y:S06]  /*0040*/  S2R R7, SR_CTAID.X ;  /* 0x0000000000077919 */ /* 0x000eec0000002500 */
[----:B------:R-:W4:Y:S01]  /*0050*/  LDC.64 R2, c[0x0][0x210] ;  /* 0x00008400ff027b82 */ /* 0x000f220000000a00 */
[----:B-1----:R-:W-:-:S04]  /*0060*/  SHF.L.U32 R0, R0, 0x1, RZ ;  /* 0x0000000100007819 */ /* 0x002fc800000006ff */
[----:B------:R-:W-:-:S04]  /*0070*/  LOP3.LUT R0, R0, 0xfe, RZ, 0xc0, !PT ;  /* 0x000000fe00007812 */ /* 0x000fc800078ec0ff */
[----:B---3--:R-:W-:-:S05]  /*0080*/  LEA R7, R7, R0, 0x8 ;  /* 0x0000000007077211 */ /* 0x008fca00078e40ff */
[----:B------:R-:W-:-:S04]  /*0090*/  IMAD.HI R0, R7, 0x2aaaaaab, RZ ;  /* 0x2aaaaaab07007827 */ /* 0x000fc800078e02ff */
[----:B----4-:R-:W-:Y:S01]  /*00a0*/  IMAD.WIDE R2, R7, 0x4, R2 ;  /* 0x0000000407027825 */ /* 0x010fe200078e0202 */
[----:B------:R-:W-:-:S04]  /*00b0*/  SHF.R.U32.HI R9, RZ, 0x1f, R0 ;  /* 0x0000001fff097819 */ /* 0x000fc80000011600 */
[----:B------:R-:W-:-:S05]  /*00c0*/  LEA.HI R0, R0, R9, RZ, 0x1b ;  /* 0x0000000900007211 */ /* 0x000fca00078fd8ff */
[----:B------:R-:W-:Y:S02]  /*00d0*/  IMAD R9, R0, -0xc0, R7 ;  /* 0xffffff4000097824 */ /* 0x000fe400078e0207 */
[----:B------:R-:W3:Y:S02]  /*00e0*/  LDG.E.64 R6, desc[UR4][R2.64] ;  /* 0x0000000402067981 */ /* 0x000ee4000c1e1b00 */
[----:B--2---:R-:W-:-:S06]  /*00f0*/  IMAD.WIDE R4, R9, 0x4, R4 ;  /* 0x0000000409047825 */ /* 0x004fcc00078e0204 */
[----:B------:R-:W3:Y:S02]  /*0100*/  LDG.E.EL.64 R4, desc[UR4][R4.64] ;  /* 0x0000000404047981 */ /* 0x000ee4000c2e1b00 */
[----:B---3--:R-:W-:Y:S01]  /*0110*/  FADD R6, R6, R4 ;  /* 0x0000000406067221 */ /* 0x008fe20000000000 */
[----:B------:R-:W-:-:S05]  /*0120*/  FADD R7, R7, R5 ;  /* 0x0000000507077221 */ /* 0x000fca0000000000 */
[----:B------:R-:W-:Y:S01]  /*0130*/  STG.E.64 desc[UR4][R2.64], R6 ;  /* 0x0000000602007986 */ /* 0x000fe2000c101b04 */
[----:B------:R-:W-:Y:S05]  /*0140*/  EXIT ;  /* 0x000000000000794d */ /* 0x000fea0003800000 */
.L_x_0:
[----:B------:R-:W-:-:S00]  /*0150*/  BRA `(.L_x_0) ;  /* 0xfffffffc00fc7947 */ /* 0x000fc0000383ffff */
[----:B------:R-:W-:-:S00]  /*0160*/  NOP ;  /* 0x0000000000007918 */ /* 0x000fc00000000000 */
        /* <DEDUP_REMOVED lines=9> */
.L_x_1:


//--------------------- .nv.constant0.triton_poi_fused_convolution_11 --------------------------
	.section	.nv.constant0.triton_poi_fused_convolution_11,"a",@progbits
	.sectionflags	@""
	.align	4
.nv.constant0.triton_poi_fused_convolution_11:
	.zero		548
